//
// Generated by NVIDIA NVVM Compiler
//
// Compiler Build ID: CL-36424714
// Cuda compilation tools, release 13.0, V13.0.88
// Based on NVVM 20.0.0
//

.version 9.0
.target sm_100
.address_size 64

	// .globl	_Z6primesPiS_

.visible .entry _Z6primesPiS_(
	.param .u64 .ptr .align 1 _Z6primesPiS__param_0,
	.param .u64 .ptr .align 1 _Z6primesPiS__param_1
)
{
	.reg .pred 	%p<7>;
	.reg .b32 	%r<33>;
	.reg .b64 	%rd<8>;

	ld.param.u64 	%rd3, [_Z6primesPiS__param_0];
	ld.param.u64 	%rd4, [_Z6primesPiS__param_1];
	mov.u32 	%r13, %ctaid.y;
	mov.u32 	%r14, %ntid.x;
	mov.u32 	%r15, %ntid.y;
	mov.u32 	%r16, %tid.y;
	mov.u32 	%r17, %tid.x;
	mad.lo.s32 	%r18, %r15, %r13, %r16;
	mad.lo.s32 	%r1, %r18, %r14, %r17;
	setp.gt.s32 	%p1, %r1, 8191;
	@%p1 bra 	$L__BB0_9;
	cvta.to.global.u64 	%rd5, %rd4;
	cvta.to.global.u64 	%rd6, %rd3;
	mul.wide.s32 	%rd7, %r1, 4;
	add.s64 	%rd1, %rd6, %rd7;
	ld.global.u32 	%r28, [%rd1];
	setp.gt.u32 	%p2, %r28, 1;
	add.s64 	%rd2, %rd5, %rd7;
	@%p2 bra 	$L__BB0_3;
	mov.b32 	%r19, 0;
	st.global.u32 	[%rd2], %r19;
	ld.global.u32 	%r28, [%rd1];
$L__BB0_3:
	setp.lt.s32 	%p3, %r28, 4;
	@%p3 bra 	$L__BB0_9;
	ld.global.u32 	%r29, [%rd2];
	mov.b32 	%r30, 2;
$L__BB0_5:
	setp.ne.s32 	%p4, %r29, 0;
	@%p4 bra 	$L__BB0_9;
	rem.s32 	%r22, %r28, %r30;
	setp.ne.s32 	%p5, %r22, 0;
	mov.b32 	%r29, 0;
	@%p5 bra 	$L__BB0_8;
	mov.b32 	%r29, 1;
	st.global.u32 	[%rd2], %r29;
	ld.global.u32 	%r28, [%rd1];
$L__BB0_8:
	add.s32 	%r12, %r30, 1;
	shr.u32 	%r24, %r28, 31;
	add.s32 	%r25, %r28, %r24;
	shr.s32 	%r26, %r25, 1;
	setp.lt.s32 	%p6, %r30, %r26;
	mov.u32 	%r30, %r12;
	@%p6 bra 	$L__BB0_5;
$L__BB0_9:
	ret;

}


// ===== COMPILED SASS (sm_100) =====

	.target	sm_100

	.elftype	@"ET_EXEC"


//--------------------- .note.nv.tkinfo           --------------------------
	.section	.note.nv.tkinfo,"",@"SHT_NOTE"
	.sectionflags	@"SHF_NOTE_NV_TKINFO"
	.tkinfo
        /*0018*/ 	.word	0x00000002
        /*0030*/ 	.string	""
        /*0030*/ 	.string	"ptxas"
        /*0030*/ 	.string	"Cuda compilation tools, release 13.0, V13.0.88"
        /*0030*/ 	.string	"Build cuda_13.0.r13.0/compiler.36424714_0"
        /*0030*/ 	.string	"-arch sm_100 -m 64 "



//--------------------- .note.nv.cuinfo           --------------------------
	.section	.note.nv.cuinfo,"",@"SHT_NOTE"
	.sectionflags	@"SHF_NOTE_NV_CUINFO"
        /*0018*/ 	.short	0x0002
        /*001a*/ 	.short	0x0064
        /*001c*/ 	.short	0x0082
	.zero		2


//--------------------- .nv.info                  --------------------------
	.section	.nv.info,"",@"SHT_CUDA_INFO"
	.align	4


	//----- nvinfo : EIATTR_REGCOUNT
	.align		4
        /*0000*/ 	.byte	0x04, 0x2f
        /*0002*/ 	.short	(.L_1 - .L_0)
	.align		4
.L_0:
        /*0004*/ 	.word	index@(_Z6primesPiS_)
        /*0008*/ 	.word	0x00000010


	//----- nvinfo : EIATTR_FRAME_SIZE
	.align		4
.L_1:
        /*000c*/ 	.byte	0x04, 0x11
        /*000e*/ 	.short	(.L_3 - .L_2)
	.align		4
.L_2:
        /*0010*/ 	.word	index@(_Z6primesPiS_)
        /*0014*/ 	.word	0x00000000


	//----- nvinfo : EIATTR_MIN_STACK_SIZE
	.align		4
.L_3:
        /*0018*/ 	.byte	0x04, 0x12
        /*001a*/ 	.short	(.L_5 - .L_4)
	.align		4
.L_4:
        /*001c*/ 	.word	index@(_Z6primesPiS_)
        /*0020*/ 	.word	0x00000000
.L_5:


//--------------------- .nv.compat                --------------------------
	.section	.nv.compat,"",@"SHT_CUDA_COMPAT_INFO"
	.align	4
        /*0000*/ 	.byte	0x02, 0x09, 0x00, 0x00, 0x02, 0x02, 0x01, 0x00, 0x02, 0x05, 0x05, 0x00, 0x03, 0x07, 0x01, 0x01
        /*0010*/ 	.byte	0x02, 0x03, 0x00, 0x00, 0x02, 0x06, 0x01, 0x00, 0x04, 0x0b, 0x08, 0x00, 0x09, 0x00, 0x00, 0x00
        /*0020*/ 	.byte	0x00, 0x00, 0x00, 0x00


//--------------------- .nv.info._Z6primesPiS_    --------------------------
	.section	.nv.info._Z6primesPiS_,"",@"SHT_CUDA_INFO"
	.sectionflags	@""
	.align	4


	//----- nvinfo : EIATTR_CUDA_API_VERSION
	.align		4
        /*0000*/ 	.byte	0x04, 0x37
        /*0002*/ 	.short	(.L_7 - .L_6)
.L_6:
        /*0004*/ 	.word	0x00000082


	//----- nvinfo : EIATTR_KPARAM_INFO
	.align		4
.L_7:
        /*0008*/ 	.byte	0x04, 0x17
        /*000a*/ 	.short	(.L_9 - .L_8)
.L_8:
        /*000c*/ 	.word	0x00000000
        /*0010*/ 	.short	0x0001
        /*0012*/ 	.short	0x0008
        /*0014*/ 	.byte	0x00, 0xf5, 0x21, 0x00


	//----- nvinfo : EIATTR_KPARAM_INFO
	.align		4
.L_9:
        /*0018*/ 	.byte	0x04, 0x17
        /*001a*/ 	.short	(.L_11 - .L_10)
.L_10:
        /*001c*/ 	.word	0x00000000
        /*0020*/ 	.short	0x0000
        /*0022*/ 	.short	0x0000
        /*0024*/ 	.byte	0x00, 0xf5, 0x21, 0x00


	//----- nvinfo : EIATTR_SPARSE_MMA_MASK
	.align		4
.L_11:
        /*0028*/ 	.byte	0x03, 0x50
        /*002a*/ 	.short	0x0000


	//----- nvinfo : EIATTR_MAXREG_COUNT
	.align		4
        /*002c*/ 	.byte	0x03, 0x1b
        /*002e*/ 	.short	0x00ff


	//----- nvinfo : EIATTR_MERCURY_ISA_VERSION
	.align		4
        /*0030*/ 	.byte	0x03, 0x5f
        /*0032*/ 	.short	0x0101


	//----- nvinfo : EIATTR_VRC_CTA_INIT_COUNT
	.align		4
        /*0034*/ 	.byte	0x02, 0x4a
	.zero		1
	.zero		1


	//----- nvinfo : EIATTR_EXIT_INSTR_OFFSETS
	.align		4
        /*0038*/ 	.byte	0x04, 0x1c
        /*003a*/ 	.short	(.L_13 - .L_12)


	//   ....[0]....
.L_12:
        /*003c*/ 	.word	0x00000090


	//   ....[1]....
        /*0040*/ 	.word	0x00000170


	//   ....[2]....
        /*0044*/ 	.word	0x000001b0


	//   ....[3]....
        /*0048*/ 	.word	0x00000400


	//----- nvinfo : EIATTR_CRS_STACK_SIZE
	.align		4
.L_13:
        /*004c*/ 	.byte	0x04, 0x1e
        /*004e*/ 	.short	(.L_15 - .L_14)
.L_14:
        /*0050*/ 	.word	0x00000000


	//----- nvinfo : EIATTR_CBANK_PARAM_SIZE
	.align		4
.L_15:
        /*0054*/ 	.byte	0x03, 0x19
        /*0056*/ 	.short	0x0010


	//----- nvinfo : EIATTR_PARAM_CBANK
	.align		4
        /*0058*/ 	.byte	0x04, 0x0a
        /*005a*/ 	.short	(.L_17 - .L_16)
	.align		4
.L_16:
        /*005c*/ 	.word	index@(.nv.constant0._Z6primesPiS_)
        /*0060*/ 	.short	0x0380
        /*0062*/ 	.short	0x0010


	//----- nvinfo : EIATTR_SW_WAR
	.align		4
.L_17:
        /*0064*/ 	.byte	0x04, 0x36
        /*0066*/ 	.short	(.L_19 - .L_18)
.L_18:
        /*0068*/ 	.word	0x00000008
.L_19:


//--------------------- .nv.callgraph             --------------------------
	.section	.nv.callgraph,"",@"SHT_CUDA_CALLGRAPH"
	.align	4
	.sectionentsize	8
	.align		4
        /*0000*/ 	.word	0x00000000
	.align		4
        /*0004*/ 	.word	0xffffffff
	.align		4
        /*0008*/ 	.word	0x00000000
	.align		4
        /*000c*/ 	.word	0xfffffffe
	.align		4
        /*0010*/ 	.word	0x00000000
	.align		4
        /*0014*/ 	.word	0xfffffffd
	.align		4
        /*0018*/ 	.word	0x00000000
	.align		4
        /*001c*/ 	.word	0xfffffffc


//--------------------- .text._Z6primesPiS_       --------------------------
	.section	.text._Z6primesPiS_,"ax",@progbits
	.align	128
        .global         _Z6primesPiS_
        .type           _Z6primesPiS_,@function
        .size           _Z6primesPiS_,(.L_x_6 - _Z6primesPiS_)
        .other          _Z6primesPiS_,@"STO_CUDA_ENTRY STV_DEFAULT"
_Z6primesPiS_:
.text._Z6primesPiS_:
[----:B------:R-:W-:Y:S01]  /*0000*/  LDC R1, c[0x0][0x37c] ;  /* 0x0000df00ff017b82 */ /* 0x000fe20000000800 */
[----:B------:R-:W0:Y:S01]  /*0010*/  S2R R3, SR_TID.Y ;  /* 0x0000000000037919 */ /* 0x000e220000002200 */
[----:B------:R-:W1:Y:S06]  /*0020*/  LDCU UR5, c[0x0][0x360] ;  /* 0x00006c00ff0577ac */ /* 0x000e6c0008000800 */
[----:B------:R-:W0:Y:S01]  /*0030*/  S2UR UR4, SR_CTAID.Y ;  /* 0x00000000000479c3 */ /* 0x000e220000002600 */
[----:B------:R-:W1:Y:S07]  /*0040*/  S2R R7, SR_TID.X ;  /* 0x0000000000077919 */ /* 0x000e6e0000002100 */
[----:B------:R-:W0:Y:S02]  /*0050*/  LDC R0, c[0x0][0x364] ;  /* 0x0000d900ff007b82 */ /* 0x000e240000000800 */
[----:B0-----:R-:W-:-:S04]  /*0060*/  IMAD R0, R0, UR4, R3 ;  /* 0x0000000400007c24 */ /* 0x001fc8000f8e0203 */
[----:B-1----:R-:W-:-:S05]  /*0070*/  IMAD R7, R0, UR5, R7 ;  /* 0x0000000500077c24 */ /* 0x002fca000f8e0207 */
[----:B------:R-:W-:-:S13]  /*0080*/  ISETP.GT.AND P0, PT, R7, 0x1fff, PT ;  /* 0x00001fff0700780c */ /* 0x000fda0003f04270 */
[----:B------:R-:W-:Y:S05]  /*0090*/  @P0 EXIT ;  /* 0x000000000000094d */ /* 0x000fea0003800000 */
[----:B------:R-:W0:Y:S01]  /*00a0*/  LDC.64 R2, c[0x0][0x380] ;  /* 0x0000e000ff027b82 */ /* 0x000e220000000a00 */
[----:B------:R-:W1:Y:S07]  /*00b0*/  LDCU.64 UR4, c[0x0][0x358] ;  /* 0x00006b00ff0477ac */ /* 0x000e6e0008000a00 */
[----:B------:R-:W2:Y:S01]  /*00c0*/  LDC.64 R4, c[0x0][0x388] ;  /* 0x0000e200ff047b82 */ /* 0x000ea20000000a00 */
[----:B0-----:R-:W-:-:S05]  /*00d0*/  IMAD.WIDE R2, R7, 0x4, R2 ;  /* 0x0000000407027825 */ /* 0x001fca00078e0202 */
[----:B-1----:R-:W3:Y:S01]  /*00e0*/  LDG.E R0, desc[UR4][R2.64] ;  /* 0x0000000402007981 */ /* 0x002ee2000c1e1900 */
[----:B------:R-:W-:Y:S01]  /*00f0*/  BSSY.RECONVERGENT B0, `(.L_x_0) ;  /* 0x0000006000007945 */ /* 0x000fe20003800200 */
[----:B--2---:R-:W-:Y:S01]  /*0100*/  IMAD.WIDE R4, R7, 0x4, R4 ;  /* 0x0000000407047825 */ /* 0x004fe200078e0204 */
[----:B---3--:R-:W-:-:S13]  /*0110*/  ISETP.GT.U32.AND P0, PT, R0, 0x1, PT ;  /* 0x000000010000780c */ /* 0x008fda0003f04070 */
[----:B------:R-:W-:Y:S05]  /*0120*/  @P0 BRA `(.L_x_1) ;  /* 0x0000000000080947 */ /* 0x000fea0003800000 */
[----:B------:R0:W-:Y:S04]  /*0130*/  STG.E desc[UR4][R4.64], RZ ;  /* 0x000000ff04007986 */ /* 0x0001e8000c101904 */
[----:B------:R0:W5:Y:S02]  /*0140*/  LDG.E R0, desc[UR4][R2.64] ;  /* 0x0000000402007981 */ /* 0x000164000c1e1900 */
.L_x_1:
[----:B------:R-:W-:Y:S05]  /*0150*/  BSYNC.RECONVERGENT B0 ;  /* 0x0000000000007941 */ /* 0x000fea0003800200 */
.L_x_0:
[----:B-----5:R-:W-:-:S13]  /*0160*/  ISETP.GE.AND P0, PT, R0, 0x4, PT ;  /* 0x000000040000780c */ /* 0x020fda0003f06270 */
[----:B------:R-:W-:Y:S05]  /*0170*/  @!P0 EXIT ;  /* 0x000000000000894d */ /* 0x000fea0003800000 */
[----:B------:R-:W2:Y:S01]  /*0180*/  LDG.E R6, desc[UR4][R4.64] ;  /* 0x0000000404067981 */ /* 0x000ea2000c1e1900 */
[----:B------:R-:W-:Y:S01]  /*0190*/  IMAD.MOV.U32 R8, RZ, RZ, 0x2 ;  /* 0x00000002ff087424 */ /* 0x000fe200078e00ff */
[----:B--2---:R-:W-:-:S13]  /*01a0*/  ISETP.NE.AND P0, PT, R6, RZ, PT ;  /* 0x000000ff0600720c */ /* 0x004fda0003f05270 */
.L_x_4:
[----:B------:R-:W-:Y:S05]  /*01b0*/  @P0 EXIT ;  /* 0x000000000000094d */ /* 0x000fea0003800000 */
[-C--:B------:R-:W-:Y:S01]  /*01c0*/  IABS R10, R8.reuse ;  /* 0x00000008000a7213 */ /* 0x080fe20000000000 */
[----:B------:R-:W-:Y:S01]  /*01d0*/  BSSY.RECONVERGENT B0, `(.L_x_2) ;  /* 0x000001d000007945 */ /* 0x000fe20003800200 */
[----:B------:R-:W-:Y:S02]  /*01e0*/  IABS R13, R8 ;  /* 0x00000008000d7213 */ /* 0x000fe40000000000 */
[----:B------:R-:W1:Y:S01]  /*01f0*/  I2F.RP R9, R10 ;  /* 0x0000000a00097306 */ /* 0x000e620000209400 */
[----:B------:R-:W-:Y:S02]  /*0200*/  IABS R12, R0 ;  /* 0x00000000000c7213 */ /* 0x000fe40000000000 */
[----:B------:R-:W-:-:S05]  /*0210*/  ISETP.GE.AND P2, PT, R0, RZ, PT ;  /* 0x000000ff0000720c */ /* 0x000fca0003f46270 */
[----:B-1----:R-:W1:Y:S02]  /*0220*/  MUFU.RCP R9, R9 ;  /* 0x0000000900097308 */ /* 0x002e640000001000 */
[----:B-1----:R-:W-:Y:S02]  /*0230*/  VIADD R6, R9, 0xffffffe ;  /* 0x0ffffffe09067836 */ /* 0x002fe40000000000 */
[----:B------:R-:W-:-:S04]  /*0240*/  IMAD.MOV R9, RZ, RZ, -R13 ;  /* 0x000000ffff097224 */ /* 0x000fc800078e0a0d */
[----:B------:R1:W2:Y:S02]  /*0250*/  F2I.FTZ.U32.TRUNC.NTZ R7, R6 ;  /* 0x0000000600077305 */ /* 0x0002a4000021f000 */
[----:B-1----:R-:W-:Y:S02]  /*0260*/  IMAD.MOV.U32 R6, RZ, RZ, RZ ;  /* 0x000000ffff067224 */ /* 0x002fe400078e00ff */
[----:B--2---:R-:W-:-:S04]  /*0270*/  IMAD.MOV R11, RZ, RZ, -R7 ;  /* 0x000000ffff0b7224 */ /* 0x004fc800078e0a07 */
[----:B------:R-:W-:-:S04]  /*0280*/  IMAD R11, R11, R10, RZ ;  /* 0x0000000a0b0b7224 */ /* 0x000fc800078e02ff */
[----:B------:R-:W-:-:S06]  /*0290*/  IMAD.HI.U32 R7, R7, R11, R6 ;  /* 0x0000000b07077227 */ /* 0x000fcc00078e0006 */
[----:B------:R-:W-:-:S04]  /*02a0*/  IMAD.HI.U32 R7, R7, R12, RZ ;  /* 0x0000000c07077227 */ /* 0x000fc800078e00ff */
[----:B------:R-:W-:-:S05]  /*02b0*/  IMAD R7, R7, R9, R12 ;  /* 0x0000000907077224 */ /* 0x000fca00078e020c */
[----:B------:R-:W-:-:S13]  /*02c0*/  ISETP.GT.U32.AND P0, PT, R10, R7, PT ;  /* 0x000000070a00720c */ /* 0x000fda0003f04070 */
[----:B------:R-:W-:Y:S01]  /*02d0*/  @!P0 IMAD.IADD R7, R7, 0x1, -R10 ;  /* 0x0000000107078824 */ /* 0x000fe200078e0a0a */
[----:B------:R-:W-:-:S04]  /*02e0*/  ISETP.NE.AND P0, PT, R8, RZ, PT ;  /* 0x000000ff0800720c */ /* 0x000fc80003f05270 */
[----:B------:R-:W-:-:S13]  /*02f0*/  ISETP.GT.U32.AND P1, PT, R10, R7, PT ;  /* 0x000000070a00720c */ /* 0x000fda0003f24070 */
[----:B------:R-:W-:-:S04]  /*0300*/  @!P1 IMAD.IADD R7, R7, 0x1, -R10 ;  /* 0x0000000107079824 */ /* 0x000fc800078e0a0a */
[----:B------:R-:W-:Y:S01]  /*0310*/  @!P2 IMAD.MOV R7, RZ, RZ, -R7 ;  /* 0x000000ffff07a224 */ /* 0x000fe200078e0a07 */
[----:B------:R-:W-:Y:S02]  /*0320*/  @!P0 LOP3.LUT R7, RZ, R8, RZ, 0x33, !PT ;  /* 0x00000008ff078212 */ /* 0x000fe400078e33ff */
[----:B------:R-:W-:Y:S02]  /*0330*/  PLOP3.LUT P0, PT, PT, PT, PT, 0x8, 0x80 ;  /* 0x000000000080781c */ /* 0x000fe40003f0e170 */
[----:B------:R-:W-:-:S13]  /*0340*/  ISETP.NE.AND P1, PT, R7, RZ, PT ;  /* 0x000000ff0700720c */ /* 0x000fda0003f25270 */
[----:B------:R-:W-:Y:S05]  /*0350*/  @P1 BRA `(.L_x_3) ;  /* 0x0000000000101947 */ /* 0x000fea0003800000 */
[----:B------:R-:W-:-:S05]  /*0360*/  IMAD.MOV.U32 R7, RZ, RZ, 0x1 ;  /* 0x00000001ff077424 */ /* 0x000fca00078e00ff */
[----:B------:R1:W-:Y:S04]  /*0370*/  STG.E desc[UR4][R4.64], R7 ;  /* 0x0000000704007986 */ /* 0x0003e8000c101904 */
[----:B------:R1:W5:Y:S01]  /*0380*/  LDG.E R0, desc[UR4][R2.64] ;  /* 0x0000000402007981 */ /* 0x000362000c1e1900 */
[----:B------:R-:W-:-:S13]  /*0390*/  PLOP3.LUT P0, PT, PT, PT, PT, 0x80, 0x8 ;  /* 0x000000000008781c */ /* 0x000fda0003f0f070 */
.L_x_3:
[----:B------:R-:W-:Y:S05]  /*03a0*/  BSYNC.RECONVERGENT B0 ;  /* 0x0000000000007941 */ /* 0x000fea0003800200 */
.L_x_2:
[----:B-----5:R-:W-:-:S04]  /*03b0*/  LEA.HI R6, R0, R0, RZ, 0x1 ;  /* 0x0000000000067211 */ /* 0x020fc800078f08ff */
[----:B-1----:R-:W-:-:S04]  /*03c0*/  SHF.R.S32.HI R7, RZ, 0x1, R6 ;  /* 0x00000001ff077819 */ /* 0x002fc80000011406 */
[C---:B------:R-:W-:Y:S01]  /*03d0*/  ISETP.GE.AND P1, PT, R8.reuse, R7, PT ;  /* 0x000000070800720c */ /* 0x040fe20003f26270 */
[----:B------:R-:W-:-:S12]  /*03e0*/  VIADD R8, R8, 0x1 ;  /* 0x0000000108087836 */ /* 0x000fd80000000000 */
[----:B------:R-:W-:Y:S05]  /*03f0*/  @!P1 BRA `(.L_x_4) ;  /* 0xfffffffc006c9947 */ /* 0x000fea000383ffff */
[----:B------:R-:W-:Y:S05]  /*0400*/  EXIT ;  /* 0x000000000000794d */ /* 0x000fea0003800000 */
.L_x_5:
[----:B------:R-:W-:-:S00]  /*0410*/  BRA `(.L_x_5) ;  /* 0xfffffffc00fc7947 */ /* 0x000fc0000383ffff */
[----:B------:R-:W-:-:S00]  /*0420*/  NOP ;  /* 0x0000000000007918 */ /* 0x000fc00000000000 */
        /* <DEDUP_REMOVED lines=13> */
.L_x_6:


//--------------------- .nv.shared.reserved.0     --------------------------
	.section	.nv.shared.reserved.0,"aw",@nobits
	.weak		__nv_reservedSMEM_offset_0_alias
	.size		__nv_reservedSMEM_offset_0_alias, 0, 64
	.other		__nv_reservedSMEM_offset_0_alias,@"STO_CUDA_RESERVED_SHARED STV_DEFAULT"
__nv_reservedSMEM_offset_0_alias:
	.zero		0
	.zero		64


//--------------------- .nv.constant0._Z6primesPiS_ --------------------------
	.section	.nv.constant0._Z6primesPiS_,"a",@progbits
	.sectionflags	@""
	.align	4
.nv.constant0._Z6primesPiS_:
	.zero		912


//--------------------- SYMBOLS --------------------------

	.type		.nv.reservedSmem.offset0,@object
	.size		.nv.reservedSmem.offset0,0x4
